	.headerflags	@"EF_CUDA_TEXMODE_UNIFIED EF_CUDA_64BIT_ADDRESS EF_CUDA_ACCELERATORS EF_CUDA_SM90 EF_CUDA_VIRTUAL_SM(EF_CUDA_SM90)"
	.elftype	@"ET_EXEC"


//--------------------- .nv.info                  --------------------------
	.section	.nv.info,"",@"SHT_CUDA_INFO"
	.align	4


	//----- nvinfo : EIATTR_REGCOUNT
	.align		4
        /*0000*/ 	.byte	0x04, 0x2f
        /*0002*/ 	.short	(.L_1 - .L_0)
	.align		4
.L_0:
        /*0004*/ 	.word	index@(triton_poi_fused_convolution_div_max_pool2d_with_indices_relu_sub_16)
        /*0008*/ 	.word	0x00000020


	//----- nvinfo : EIATTR_MIN_STACK_SIZE
	.align		4
.L_1:
        /*000c*/ 	.byte	0x04, 0x12
        /*000e*/ 	.short	(.L_3 - .L_2)
	.align		4
.L_2:
        /*0010*/ 	.word	index@(triton_poi_fused_convolution_div_max_pool2d_with_indices_relu_sub_16)
        /*0014*/ 	.word	0x00000000


	//----- nvinfo : EIATTR_FRAME_SIZE
	.align		4
.L_3:
        /*0018*/ 	.byte	0x04, 0x11
        /*001a*/ 	.short	(.L_5 - .L_4)
	.align		4
.L_4:
        /*001c*/ 	.word	index@(triton_poi_fused_convolution_div_max_pool2d_with_indices_relu_sub_16)
        /*0020*/ 	.word	0x00000000


	//----- nvinfo : EIATTR_MIN_STACK_SIZE
	.align		4
.L_5:
        /*0024*/ 	.byte	0x04, 0x12
        /*0026*/ 	.short	(.L_7 - .L_6)
	.align		4
.L_6:
        /*0028*/ 	.word	index@(triton_poi_fused_convolution_div_max_pool2d_with_indices_relu_sub_16)
        /*002c*/ 	.word	0x00000000
.L_7:


//--------------------- .nv.info.triton_poi_fused_convolution_div_max_pool2d_with_indices_relu_sub_16 --------------------------
	.section	.nv.info.triton_poi_fused_convolution_div_max_pool2d_with_indices_relu_sub_16,"",@"SHT_CUDA_INFO"
	.sectionflags	@""
	.align	4


	//----- nvinfo : EIATTR_CUDA_API_VERSION
	.align		4
        /*0000*/ 	.byte	0x04, 0x37
        /*0002*/ 	.short	(.L_9 - .L_8)
.L_8:
        /*0004*/ 	.word	0x0000007c


	//----- nvinfo : EIATTR_KPARAM_INFO
	.align		4
.L_9:
        /*0008*/ 	.byte	0x04, 0x17
        /*000a*/ 	.short	(.L_11 - .L_10)
.L_10:
        /*000c*/ 	.word	0x00000000
        /*0010*/ 	.short	0x0004
        /*0012*/ 	.short	0x001c
        /*0014*/ 	.byte	0x00, 0xf0, 0x11, 0x00


	//----- nvinfo : EIATTR_KPARAM_INFO
	.align		4
.L_11:
        /*0018*/ 	.byte	0x04, 0x17
        /*001a*/ 	.short	(.L_13 - .L_12)
.L_12:
        /*001c*/ 	.word	0x00000000
        /*0020*/ 	.short	0x0003
        /*0022*/ 	.short	0x0018
        /*0024*/ 	.byte	0x00, 0xf0, 0x11, 0x00


	//----- nvinfo : EIATTR_KPARAM_INFO
	.align		4
.L_13:
        /*0028*/ 	.byte	0x04, 0x17
        /*002a*/ 	.short	(.L_15 - .L_14)
.L_14:
        /*002c*/ 	.word	0x00000000
        /*0030*/ 	.short	0x0002
        /*0032*/ 	.short	0x0010
        /*0034*/ 	.byte	0x00, 0xf4, 0x21, 0x00


	//----- nvinfo : EIATTR_KPARAM_INFO
	.align		4
.L_15:
        /*0038*/ 	.byte	0x04, 0x17
        /*003a*/ 	.short	(.L_17 - .L_16)
.L_16:
        /*003c*/ 	.word	0x00000000
        /*0040*/ 	.short	0x0001
        /*0042*/ 	.short	0x0008
        /*0044*/ 	.byte	0x00, 0xf4, 0x21, 0x00


	//----- nvinfo : EIATTR_KPARAM_INFO
	.align		4
.L_17:
        /*0048*/ 	.byte	0x04, 0x17
        /*004a*/ 	.short	(.L_19 - .L_18)
.L_18:
        /*004c*/ 	.word	0x00000000
        /*0050*/ 	.short	0x0000
        /*0052*/ 	.short	0x0000
        /*0054*/ 	.byte	0x00, 0xf4, 0x21, 0x00


	//----- nvinfo : EIATTR_SPARSE_MMA_MASK
	.align		4
.L_19:
        /*0058*/ 	.byte	0x03, 0x50
        /*005a*/ 	.short	0x0000


	//----- nvinfo : EIATTR_MAXREG_COUNT
	.align		4
        /*005c*/ 	.byte	0x03, 0x1b
        /*005e*/ 	.short	0x00ff


	//----- nvinfo : EIATTR_EXIT_INSTR_OFFSETS
	.align		4
        /*0060*/ 	.byte	0x04, 0x1c
        /*0062*/ 	.short	(.L_21 - .L_20)


	//   ....[0]....
.L_20:
        /*0064*/ 	.word	0x00000c80


	//   ....[1]....
        /*0068*/ 	.word	0x00000ca0


	//----- nvinfo : EIATTR_REQNTID
	.align		4
.L_21:
        /*006c*/ 	.byte	0x04, 0x10
        /*006e*/ 	.short	(.L_23 - .L_22)
.L_22:
        /*0070*/ 	.word	0x00000100
        /*0074*/ 	.word	0x00000001
        /*0078*/ 	.word	0x00000001


	//----- nvinfo : EIATTR_CBANK_PARAM_SIZE
	.align		4
.L_23:
        /*007c*/ 	.byte	0x03, 0x19
        /*007e*/ 	.short	0x0020


	//----- nvinfo : EIATTR_PARAM_CBANK
	.align		4
        /*0080*/ 	.byte	0x04, 0x0a
        /*0082*/ 	.short	(.L_25 - .L_24)
	.align		4
.L_24:
        /*0084*/ 	.word	index@(.nv.constant0.triton_poi_fused_convolution_div_max_pool2d_with_indices_relu_sub_16)
        /*0088*/ 	.short	0x0210
        /*008a*/ 	.short	0x0020


	//----- nvinfo : EIATTR_SW_WAR
	.align		4
.L_25:
        /*008c*/ 	.byte	0x04, 0x36
        /*008e*/ 	.short	(.L_27 - .L_26)
.L_26:
        /*0090*/ 	.word	0x00000008
.L_27:


//--------------------- .nv.callgraph             --------------------------
	.section	.nv.callgraph,"",@"SHT_CUDA_CALLGRAPH"
	.align	4
	.sectionentsize	8
	.align		4
        /*0000*/ 	.word	0x00000000
	.align		4
        /*0004*/ 	.word	0xffffffff
	.align		4
        /*0008*/ 	.word	0x00000000
	.align		4
        /*000c*/ 	.word	0xfffffffe
	.align		4
        /*0010*/ 	.word	0x00000000
	.align		4
        /*0014*/ 	.word	0xfffffffd
	.align		4
        /*0018*/ 	.word	0x00000000
	.align		4
        /*001c*/ 	.word	0xfffffffc


//--------------------- .text.triton_poi_fused_convolution_div_max_pool2d_with_indices_relu_sub_16 --------------------------
	.section	.text.triton_poi_fused_convolution_div_max_pool2d_with_indices_relu_sub_16,"ax",@progbits
	.sectionflags	@"SHF_BARRIERS=1"
	.align	128
        .global         triton_poi_fused_convolution_div_max_pool2d_with_indices_relu_sub_16
        .type           triton_poi_fused_convolution_div_max_pool2d_with_indices_relu_sub_16,@function
        .size           triton_poi_fused_convolution_div_max_pool2d_with_indices_relu_sub_16,(.L_x_1 - triton_poi_fused_convolution_div_max_pool2d_with_indices_relu_sub_16)
        .other          triton_poi_fused_convolution_div_max_pool2d_with_indices_relu_sub_16,@"STO_CUDA_ENTRY STV_DEFAULT"
triton_poi_fused_convolution_div_max_pool2d_with_indices_relu_sub_16:
.text.triton_poi_fused_convolution_div_max_pool2d_with_indices_relu_sub_16:
[----:B------:R-:W0:Y:S01]  /*0000*/  LDC R1, c[0x0][0x28] ;  /* 0x00000a00ff017b82 */ /* 0x000e220000000800 */
[----:B------:R-:W1:Y:S07]  /*0010*/  S2R R3, SR_TID.X ;  /* 0x0000000000037919 */ /* 0x000e6e0000002100 */
[----:B------:R-:W2:Y:S01]  /*0020*/  S2UR UR4, SR_CTAID.Y ;  /* 0x00000000000479c3 */ /* 0x000ea20000002600 */
[----:B------:R-:W-:Y:S01]  /*0030*/  ULDC.64 UR6, c[0x0][0x208] ;  /* 0x0000820000067ab9 */ /* 0x000fe20000000a00 */
[----:B------:R-:W-:Y:S01]  /*0040*/  CS2R R24, SRZ ;  /* 0x0000000000187805 */ /* 0x000fe2000001ff00 */
[----:B------:R-:W2:Y:S01]  /*0050*/  S2R R4, SR_CTAID.Z ;  /* 0x0000000000047919 */ /* 0x000ea20000002700 */
[----:B------:R-:W3:Y:S04]  /*0060*/  S2R R2, SR_CTAID.X ;  /* 0x0000000000027919 */ /* 0x000ee80000002500 */
[----:B------:R-:W2:Y:S08]  /*0070*/  LDC R5, c[0x0][0x10] ;  /* 0x00000400ff057b82 */ /* 0x000eb00000000800 */
[----:B------:R-:W4:Y:S01]  /*0080*/  LDC.64 R12, c[0x0][0x210] ;  /* 0x00008400ff0c7b82 */ /* 0x000f220000000a00 */
[----:B-1----:R-:W-:Y:S01]  /*0090*/  SHF.R.U32.HI R0, RZ, 0x4, R3 ;  /* 0x00000004ff007819 */ /* 0x002fe20000011603 */
[----:B--2---:R-:W-:-:S03]  /*00a0*/  IMAD R4, R4, R5, UR4 ;  /* 0x0000000404047e24 */ /* 0x004fc6000f8e0205 */
[----:B------:R-:W-:Y:S01]  /*00b0*/  SGXT.U32 R5, R0, 0x4 ;  /* 0x000000040005781a */ /* 0x000fe20000000000 */
[----:B---3--:R-:W-:-:S03]  /*00c0*/  IMAD.SHL.U32 R2, R2, 0x10, RZ ;  /* 0x0000001002027824 */ /* 0x008fc600078e00ff */
[----:B------:R-:W-:Y:S02]  /*00d0*/  PRMT R5, R5, 0x6540, R4 ;  /* 0x0000654005057816 */ /* 0x000fe40000000004 */
[----:B------:R-:W-:Y:S02]  /*00e0*/  LOP3.LUT R0, R2, 0xf, R3, 0xf8, !PT ;  /* 0x0000000f02007812 */ /* 0x000fe400078ef803 */
[C---:B------:R-:W-:Y:S02]  /*00f0*/  LOP3.LUT R6, R5.reuse, 0x10, RZ, 0xfc, !PT ;  /* 0x0000001005067812 */ /* 0x040fe400078efcff */
[----:B------:R-:W-:Y:S01]  /*0100*/  ISETP.GE.AND P0, PT, R0, 0x9, PT ;  /* 0x000000090000780c */ /* 0x000fe20003f06270 */
[C---:B------:R-:W-:Y:S01]  /*0110*/  IMAD R29, R5.reuse, 0x9, R0 ;  /* 0x00000009051d7824 */ /* 0x040fe200078e0200 */
[----:B------:R-:W-:Y:S01]  /*0120*/  LOP3.LUT R7, R5, 0x20, RZ, 0xfc, !PT ;  /* 0x0000002005077812 */ /* 0x000fe200078efcff */
[----:B------:R-:W-:Y:S01]  /*0130*/  IMAD.MOV.U32 R0, RZ, RZ, RZ ;  /* 0x000000ffff007224 */ /* 0x000fe200078e00ff */
[----:B------:R-:W-:Y:S01]  /*0140*/  ISETP.LT.AND P1, PT, R6, 0x20000, !P0 ;  /* 0x000200000600780c */ /* 0x000fe20004721270 */
[----:B------:R-:W-:Y:S01]  /*0150*/  VIADD R11, R29, 0x90 ;  /* 0x000000901d0b7836 */ /* 0x000fe20000000000 */
[----:B------:R-:W-:Y:S01]  /*0160*/  LOP3.LUT R8, R5, 0x30, RZ, 0xfc, !PT ;  /* 0x0000003005087812 */ /* 0x000fe200078efcff */
[----:B------:R-:W-:Y:S01]  /*0170*/  VIADD R17, R29, 0x120 ;  /* 0x000001201d117836 */ /* 0x000fe20000000000 */
[----:B------:R-:W-:Y:S01]  /*0180*/  ISETP.LT.AND P3, PT, R7, 0x20000, !P0 ;  /* 0x000200000700780c */ /* 0x000fe20004761270 */
[----:B----4-:R-:W-:Y:S01]  /*0190*/  IMAD.WIDE R10, R11, 0x4, R12 ;  /* 0x000000040b0a7825 */ /* 0x010fe200078e020c */
[----:B------:R-:W-:-:S02]  /*01a0*/  LOP3.LUT R6, R5, 0x40, RZ, 0xfc, !PT ;  /* 0x0000004005067812 */ /* 0x000fc400078efcff */
[----:B------:R-:W-:Y:S01]  /*01b0*/  ISETP.LT.AND P2, PT, R8, 0x20000, !P0 ;  /* 0x000200000800780c */ /* 0x000fe20004741270 */
[----:B------:R-:W-:Y:S01]  /*01c0*/  VIADD R19, R29, 0x1b0 ;  /* 0x000001b01d137836 */ /* 0x000fe20000000000 */
[----:B------:R-:W-:Y:S01]  /*01d0*/  LOP3.LUT R7, R5, 0x50, RZ, 0xfc, !PT ;  /* 0x0000005005077812 */ /* 0x000fe200078efcff */
[--C-:B------:R-:W-:Y:S01]  /*01e0*/  IMAD.WIDE R16, R17, 0x4, R12.reuse ;  /* 0x0000000411107825 */ /* 0x100fe200078e020c */
[----:B------:R-:W-:Y:S01]  /*01f0*/  LOP3.LUT R8, R5, 0x60, RZ, 0xfc, !PT ;  /* 0x0000006005087812 */ /* 0x000fe200078efcff */
[----:B------:R1:W2:Y:S01]  /*0200*/  @P1 LDG.E.EL R0, desc[UR6][R10.64] ;  /* 0x000000060a001981 */ /* 0x0002a2000c2e1900 */
[----:B------:R-:W-:Y:S01]  /*0210*/  ISETP.LT.AND P6, PT, R6, 0x20000, !P0 ;  /* 0x000200000600780c */ /* 0x000fe200047c1270 */
[----:B------:R-:W-:Y:S01]  /*0220*/  IMAD.MOV.U32 R6, RZ, RZ, RZ ;  /* 0x000000ffff067224 */ /* 0x000fe200078e00ff */
[----:B------:R-:W-:Y:S01]  /*0230*/  ISETP.LT.AND P5, PT, R7, 0x20000, !P0 ;  /* 0x000200000700780c */ /* 0x000fe200047a1270 */
[----:B------:R-:W-:Y:S01]  /*0240*/  VIADD R9, R29, 0x240 ;  /* 0x000002401d097836 */ /* 0x000fe20000000000 */
[----:B------:R-:W-:Y:S01]  /*0250*/  ISETP.LT.AND P4, PT, R8, 0x20000, !P0 ;  /* 0x000200000800780c */ /* 0x000fe20004781270 */
[----:B------:R-:W-:Y:S01]  /*0260*/  IMAD.WIDE R18, R19, 0x4, R12 ;  /* 0x0000000413127825 */ /* 0x000fe200078e020c */
[C---:B------:R-:W-:Y:S01]  /*0270*/  LOP3.LUT R7, R5.reuse, 0x70, RZ, 0xfc, !PT ;  /* 0x0000007005077812 */ /* 0x040fe200078efcff */
[----:B------:R3:W4:Y:S01]  /*0280*/  @P3 LDG.E.EL R6, desc[UR6][R16.64] ;  /* 0x0000000610063981 */ /* 0x000722000c2e1900 */
[----:B------:R-:W-:Y:S01]  /*0290*/  LOP3.LUT R8, R5, 0x80, RZ, 0xfc, !PT ;  /* 0x0000008005087812 */ /* 0x000fe200078efcff */
[----:B------:R-:W-:Y:S01]  /*02a0*/  VIADD R15, R29, 0x2d0 ;  /* 0x000002d01d0f7836 */ /* 0x000fe20000000000 */
[----:B------:R-:W-:-:S02]  /*02b0*/  ISETP.LT.AND P1, PT, R7, 0x20000, !P0 ;  /* 0x000200000700780c */ /* 0x000fc40004721270 */
[----:B------:R-:W-:Y:S02]  /*02c0*/  CS2R R22, SRZ ;  /* 0x0000000000167805 */ /* 0x000fe4000001ff00 */
[----:B------:R-:W-:Y:S01]  /*02d0*/  ISETP.LT.AND P3, PT, R8, 0x20000, !P0 ;  /* 0x000200000800780c */ /* 0x000fe20004761270 */
[--C-:B------:R-:W-:Y:S01]  /*02e0*/  IMAD.WIDE R8, R9, 0x4, R12.reuse ;  /* 0x0000000409087825 */ /* 0x100fe200078e020c */
[C---:B------:R-:W-:Y:S01]  /*02f0*/  LOP3.LUT R7, R5.reuse, 0x90, RZ, 0xfc, !PT ;  /* 0x0000009005077812 */ /* 0x040fe200078efcff */
[----:B------:R5:W4:Y:S01]  /*0300*/  @P2 LDG.E.EL R25, desc[UR6][R18.64] ;  /* 0x0000000612192981 */ /* 0x000b22000c2e1900 */
[----:B-1----:R-:W-:Y:S01]  /*0310*/  LOP3.LUT R10, R5, 0xa0, RZ, 0xfc, !PT ;  /* 0x000000a0050a7812 */ /* 0x002fe200078efcff */
[----:B------:R-:W-:Y:S01]  /*0320*/  IMAD.WIDE R14, R15, 0x4, R12 ;  /* 0x000000040f0e7825 */ /* 0x000fe200078e020c */
[----:B------:R-:W-:Y:S01]  /*0330*/  ISETP.LT.AND P2, PT, R7, 0x20000, !P0 ;  /* 0x000200000700780c */ /* 0x000fe20004741270 */
[----:B------:R-:W4:Y:S01]  /*0340*/  @P6 LDG.E.EL R24, desc[UR6][R8.64] ;  /* 0x0000000608186981 */ /* 0x000f22000c2e1900 */
[----:B------:R-:W-:Y:S01]  /*0350*/  LOP3.LUT R7, R5, 0xb0, RZ, 0xfc, !PT ;  /* 0x000000b005077812 */ /* 0x000fe200078efcff */
[----:B------:R-:W-:-:S02]  /*0360*/  VIADD R21, R29, 0x480 ;  /* 0x000004801d157836 */ /* 0x000fc40000000000 */
[C---:B---3--:R-:W-:Y:S02]  /*0370*/  VIADD R17, R29.reuse, 0x3f0 ;  /* 0x000003f01d117836 */ /* 0x048fe40000000000 */
[----:B-----5:R-:W-:Y:S01]  /*0380*/  VIADD R19, R29, 0x360 ;  /* 0x000003601d137836 */ /* 0x020fe20000000000 */
[----:B------:R-:W-:Y:S01]  /*0390*/  ISETP.LT.AND P6, PT, R10, 0x20000, !P0 ;  /* 0x000200000a00780c */ /* 0x000fe200047c1270 */
[----:B------:R1:W3:Y:S01]  /*03a0*/  @P5 LDG.E.EL R23, desc[UR6][R14.64] ;  /* 0x000000060e175981 */ /* 0x0002e2000c2e1900 */
[----:B------:R-:W-:Y:S01]  /*03b0*/  CS2R R10, SRZ ;  /* 0x00000000000a7805 */ /* 0x000fe2000001ff00 */
[--C-:B------:R-:W-:Y:S01]  /*03c0*/  IMAD.WIDE R18, R19, 0x4, R12.reuse ;  /* 0x0000000413127825 */ /* 0x100fe200078e020c */
[----:B------:R-:W-:Y:S02]  /*03d0*/  ISETP.LT.AND P5, PT, R7, 0x20000, !P0 ;  /* 0x000200000700780c */ /* 0x000fe400047a1270 */
[----:B------:R-:W-:Y:S01]  /*03e0*/  LOP3.LUT R7, R5, 0xc0, RZ, 0xfc, !PT ;  /* 0x000000c005077812 */ /* 0x000fe200078efcff */
[--C-:B------:R-:W-:Y:S01]  /*03f0*/  IMAD.WIDE R16, R17, 0x4, R12.reuse ;  /* 0x0000000411107825 */ /* 0x100fe200078e020c */
[----:B------:R-:W5:Y:S03]  /*0400*/  @P4 LDG.E.EL R22, desc[UR6][R18.64] ;  /* 0x0000000612164981 */ /* 0x000f66000c2e1900 */
[----:B-1----:R-:W-:Y:S01]  /*0410*/  IMAD.WIDE R14, R21, 0x4, R12 ;  /* 0x00000004150e7825 */ /* 0x002fe200078e020c */
[----:B------:R1:W5:Y:S03]  /*0420*/  @P1 LDG.E.EL R11, desc[UR6][R16.64] ;  /* 0x00000006100b1981 */ /* 0x000366000c2e1900 */
[----:B------:R-:W-:-:S02]  /*0430*/  VIADD R21, R29, 0x510 ;  /* 0x000005101d157836 */ /* 0x000fc40000000000 */
[----:B------:R-:W-:Y:S01]  /*0440*/  IMAD.MOV.U32 R9, RZ, RZ, RZ ;  /* 0x000000ffff097224 */ /* 0x000fe200078e00ff */
[----:B------:R-:W-:Y:S01]  /*0450*/  ISETP.LT.AND P4, PT, R7, 0x20000, !P0 ;  /* 0x000200000700780c */ /* 0x000fe20004781270 */
[----:B------:R-:W-:Y:S01]  /*0460*/  IMAD.WIDE R20, R21, 0x4, R12 ;  /* 0x0000000415147825 */ /* 0x000fe200078e020c */
[C---:B------:R-:W-:Y:S01]  /*0470*/  LOP3.LUT R7, R5.reuse, 0xd0, RZ, 0xfc, !PT ;  /* 0x000000d005077812 */ /* 0x040fe200078efcff */
[----:B------:R1:W5:Y:S01]  /*0480*/  @P3 LDG.E.EL R10, desc[UR6][R14.64] ;  /* 0x000000060e0a3981 */ /* 0x000362000c2e1900 */
[C---:B------:R-:W-:Y:S02]  /*0490*/  ISETP.LT.AND P1, PT, R5.reuse, 0x20000, !P0 ;  /* 0x000200000500780c */ /* 0x040fe40004721270 */
[C---:B------:R-:W-:Y:S01]  /*04a0*/  LOP3.LUT R8, R5.reuse, 0xe0, RZ, 0xfc, !PT ;  /* 0x000000e005087812 */ /* 0x040fe200078efcff */
[----:B------:R1:W5:Y:S01]  /*04b0*/  @P2 LDG.E.EL R9, desc[UR6][R20.64] ;  /* 0x0000000614092981 */ /* 0x000362000c2e1900 */
[----:B------:R-:W-:Y:S01]  /*04c0*/  LOP3.LUT R5, R5, 0xf0, RZ, 0xfc, !PT ;  /* 0x000000f005057812 */ /* 0x000fe200078efcff */
[----:B-1----:R-:W-:Y:S01]  /*04d0*/  VIADD R17, R29, 0x630 ;  /* 0x000006301d117836 */ /* 0x002fe20000000000 */
[----:B------:R-:W-:-:S02]  /*04e0*/  ISETP.LT.AND P3, PT, R7, 0x20000, !P0 ;  /* 0x000200000700780c */ /* 0x000fc40004761270 */
[----:B------:R-:W-:Y:S01]  /*04f0*/  ISETP.LT.AND P2, PT, R8, 0x20000, !P0 ;  /* 0x000200000800780c */ /* 0x000fe20004741270 */
[----:B------:R-:W-:Y:S01]  /*0500*/  VIADD R15, R29, 0x5a0 ;  /* 0x000005a01d0f7836 */ /* 0x000fe20000000000 */
[----:B------:R-:W-:Y:S01]  /*0510*/  ISETP.LT.AND P0, PT, R5, 0x20000, !P0 ;  /* 0x000200000500780c */ /* 0x000fe20004701270 */
[----:B------:R-:W-:Y:S02]  /*0520*/  IMAD.MOV.U32 R5, RZ, RZ, RZ ;  /* 0x000000ffff057224 */ /* 0x000fe400078e00ff */
[----:B------:R-:W-:-:S04]  /*0530*/  IMAD.WIDE R16, R17, 0x4, R12 ;  /* 0x0000000411107825 */ /* 0x000fc800078e020c */
[----:B------:R-:W-:Y:S01]  /*0540*/  IMAD.MOV.U32 R8, RZ, RZ, RZ ;  /* 0x000000ffff087224 */ /* 0x000fe200078e00ff */
[----:B------:R1:W5:Y:S01]  /*0550*/  @P5 LDG.E.EL R5, desc[UR6][R16.64] ;  /* 0x0000000610055981 */ /* 0x000362000c2e1900 */
[----:B------:R-:W-:-:S04]  /*0560*/  IMAD.WIDE R14, R15, 0x4, R12 ;  /* 0x000000040f0e7825 */ /* 0x000fc800078e020c */
[C---:B0-----:R-:W-:Y:S01]  /*0570*/  VIADD R19, R29.reuse, 0x6c0 ;  /* 0x000006c01d137836 */ /* 0x041fe20000000000 */
[----:B------:R0:W5:Y:S01]  /*0580*/  @P6 LDG.E.EL R8, desc[UR6][R14.64] ;  /* 0x000000060e086981 */ /* 0x000162000c2e1900 */
[C---:B------:R-:W-:Y:S02]  /*0590*/  VIADD R27, R29.reuse, 0x750 ;  /* 0x000007501d1b7836 */ /* 0x040fe40000000000 */
[C---:B------:R-:W-:Y:S02]  /*05a0*/  VIADD R21, R29.reuse, 0x7e0 ;  /* 0x000007e01d157836 */ /* 0x040fe40000000000 */
[----:B-1----:R-:W-:Y:S02]  /*05b0*/  VIADD R17, R29, 0x870 ;  /* 0x000008701d117836 */ /* 0x002fe40000000000 */
[----:B------:R-:W-:-:S04]  /*05c0*/  IMAD.WIDE R18, R19, 0x4, R12 ;  /* 0x0000000413127825 */ /* 0x000fc800078e020c */
[----:B------:R-:W-:-:S04]  /*05d0*/  IMAD.WIDE R26, R27, 0x4, R12 ;  /* 0x000000041b1a7825 */ /* 0x000fc800078e020c */
[----:B------:R-:W-:-:S04]  /*05e0*/  IMAD.WIDE R20, R21, 0x4, R12 ;  /* 0x0000000415147825 */ /* 0x000fc800078e020c */
[----:B0-----:R-:W-:-:S04]  /*05f0*/  IMAD.WIDE R14, R29, 0x4, R12 ;  /* 0x000000041d0e7825 */ /* 0x001fc800078e020c */
[----:B------:R-:W-:-:S04]  /*0600*/  IMAD.WIDE R12, R17, 0x4, R12 ;  /* 0x00000004110c7825 */ /* 0x000fc800078e020c */
[----:B------:R-:W-:Y:S02]  /*0610*/  IMAD.MOV.U32 R7, RZ, RZ, RZ ;  /* 0x000000ffff077224 */ /* 0x000fe400078e00ff */
[----:B------:R-:W-:Y:S02]  /*0620*/  IMAD.MOV.U32 R28, RZ, RZ, RZ ;  /* 0x000000ffff1c7224 */ /* 0x000fe400078e00ff */
[----:B------:R-:W-:Y:S02]  /*0630*/  IMAD.MOV.U32 R16, RZ, RZ, RZ ;  /* 0x000000ffff107224 */ /* 0x000fe400078e00ff */
[----:B------:R-:W-:Y:S01]  /*0640*/  IMAD.MOV.U32 R29, RZ, RZ, RZ ;  /* 0x000000ffff1d7224 */ /* 0x000fe200078e00ff */
[----:B------:R0:W5:Y:S01]  /*0650*/  @P4 LDG.E.EL R7, desc[UR6][R18.64] ;  /* 0x0000000612074981 */ /* 0x000162000c2e1900 */
[----:B------:R-:W-:-:S03]  /*0660*/  IMAD.MOV.U32 R17, RZ, RZ, RZ ;  /* 0x000000ffff117224 */ /* 0x000fc600078e00ff */
[----:B------:R-:W5:Y:S04]  /*0670*/  @P3 LDG.E.EL R28, desc[UR6][R26.64] ;  /* 0x000000061a1c3981 */ /* 0x000f68000c2e1900 */
[----:B------:R-:W5:Y:S04]  /*0680*/  @P2 LDG.E.EL R16, desc[UR6][R20.64] ;  /* 0x0000000614102981 */ /* 0x000f68000c2e1900 */
[----:B------:R-:W5:Y:S04]  /*0690*/  @P1 LDG.E.EL R29, desc[UR6][R14.64] ;  /* 0x000000060e1d1981 */ /* 0x000f68000c2e1900 */
[----:B------:R1:W5:Y:S01]  /*06a0*/  @P0 LDG.E.EL R17, desc[UR6][R12.64] ;  /* 0x000000060c110981 */ /* 0x000362000c2e1900 */
[----:B0-----:R-:W0:Y:S01]  /*06b0*/  S2R R18, SR_TID.X ;  /* 0x0000000000127919 */ /* 0x001e220000002100 */
[----:B------:R-:W0:Y:S01]  /*06c0*/  S2UR UR5, SR_CgaCtaId ;  /* 0x00000000000579c3 */ /* 0x000e220000008800 */
[----:B------:R-:W-:Y:S01]  /*06d0*/  UMOV UR4, 0x400 ;  /* 0x0000040000047882 */ /* 0x000fe20000000000 */
[----:B-1----:R-:W-:Y:S01]  /*06e0*/  IMAD.SHL.U32 R12, R3, 0x4, RZ ;  /* 0x00000004030c7824 */ /* 0x002fe200078e00ff */
[----:B0-----:R-:W-:Y:S01]  /*06f0*/  UPRMT UR4, UR5, 0x654, UR4 ;  /* 0x0000065405047896 */ /* 0x001fe20008000004 */
[----:B------:R-:W-:Y:S01]  /*0700*/  IMAD.SHL.U32 R19, R18, 0x100, RZ ;  /* 0x0000010012137824 */ /* 0x000fe200078e00ff */
[----:B------:R-:W-:-:S04]  /*0710*/  SHF.R.U32.HI R26, RZ, 0x4, R18 ;  /* 0x00000004ff1a7819 */ /* 0x000fc80000011612 */
[----:B------:R-:W-:Y:S02]  /*0720*/  SGXT.U32 R20, R26, 0x4 ;  /* 0x000000041a14781a */ /* 0x000fe40000000000 */
[----:B------:R-:W-:-:S04]  /*0730*/  LOP3.LUT R19, R19, 0xf00, RZ, 0xc0, !PT ;  /* 0x00000f0013137812 */ /* 0x000fc800078ec0ff */
[C---:B------:R-:W-:Y:S02]  /*0740*/  LOP3.LUT R20, R19.reuse, R20, RZ, 0xfc, !PT ;  /* 0x0000001413147212 */ /* 0x040fe400078efcff */
[----:B------:R-:W-:-:S05]  /*0750*/  LEA.HI R19, R19, UR4, RZ, 0x1c ;  /* 0x0000000413137c11 */ /* 0x000fca000f8fe0ff */
[----:B------:R-:W-:Y:S01]  /*0760*/  IMAD R20, R20, 0x4, R19 ;  /* 0x0000000414147824 */ /* 0x000fe200078e0213 */
[----:B------:R-:W-:Y:S02]  /*0770*/  LOP3.LUT R13, R12, 0xfc, RZ, 0xc0, !PT ;  /* 0x000000fc0c0d7812 */ /* 0x000fe400078ec0ff */
[----:B------:R-:W-:-:S04]  /*0780*/  SHF.R.U32.HI R12, RZ, 0x2, R18 ;  /* 0x00000002ff0c7819 */ /* 0x000fc80000011612 */
[----:B------:R-:W-:Y:S02]  /*0790*/  LOP3.LUT R12, R12, 0x30, RZ, 0xc0, !PT ;  /* 0x000000300c0c7812 */ /* 0x000fe400078ec0ff */
[----:B------:R-:W-:Y:S02]  /*07a0*/  PRMT R4, R13, 0x6540, R4 ;  /* 0x000065400d047816 */ /* 0x000fe40000000004 */
[----:B------:R-:W-:-:S04]  /*07b0*/  SHF.R.U32.HI R3, RZ, 0x6, R3 ;  /* 0x00000006ff037819 */ /* 0x000fc80000011603 */
[----:B------:R-:W-:Y:S02]  /*07c0*/  SGXT.U32 R3, R3, 0x2 ;  /* 0x000000020303781a */ /* 0x000fe40000000000 */
[----:B------:R-:W-:-:S04]  /*07d0*/  ISETP.GE.AND P0, PT, R4, 0x20000, PT ;  /* 0x000200000400780c */ /* 0x000fc80003f06270 */
[----:B------:R-:W-:Y:S01]  /*07e0*/  ISETP.LT.AND P3, PT, R2, RZ, !P0 ;  /* 0x000000ff0200720c */ /* 0x000fe20004761270 */
[----:B--2---:R0:W-:Y:S04]  /*07f0*/  STS [R20+0x40], R0 ;  /* 0x0000400014007388 */ /* 0x0041e80000000800 */
[----:B----4-:R-:W-:Y:S04]  /*0800*/  STS [R20+0x80], R6 ;  /* 0x0000800614007388 */ /* 0x010fe80000000800 */
[----:B------:R-:W-:Y:S04]  /*0810*/  STS [R20+0xc0], R25 ;  /* 0x0000c01914007388 */ /* 0x000fe80000000800 */
[----:B------:R-:W-:Y:S04]  /*0820*/  STS [R20+0x100], R24 ;  /* 0x0001001814007388 */ /* 0x000fe80000000800 */
[----:B---3--:R-:W-:Y:S04]  /*0830*/  STS [R20+0x140], R23 ;  /* 0x0001401714007388 */ /* 0x008fe80000000800 */
[----:B-----5:R1:W-:Y:S04]  /*0840*/  STS [R20+0x180], R22 ;  /* 0x0001801614007388 */ /* 0x0203e80000000800 */
[----:B------:R2:W-:Y:S04]  /*0850*/  STS [R20+0x1c0], R11 ;  /* 0x0001c00b14007388 */ /* 0x0005e80000000800 */
[----:B------:R-:W-:Y:S04]  /*0860*/  STS [R20+0x200], R10 ;  /* 0x0002000a14007388 */ /* 0x000fe80000000800 */
[----:B------:R-:W-:Y:S01]  /*0870*/  STS [R20+0x240], R9 ;  /* 0x0002400914007388 */ /* 0x000fe20000000800 */
[----:B0-----:R-:W-:Y:S01]  /*0880*/  IMAD.SHL.U32 R0, R18, 0x4, RZ ;  /* 0x0000000412007824 */ /* 0x001fe200078e00ff */
[----:B-1----:R-:W0:Y:S02]  /*0890*/  LDC.64 R22, c[0x0][0x218] ;  /* 0x00008600ff167b82 */ /* 0x002e240000000a00 */
[----:B------:R1:W-:Y:S04]  /*08a0*/  STS [R20+0x2c0], R5 ;  /* 0x0002c00514007388 */ /* 0x0003e80000000800 */
[----:B------:R-:W-:Y:S01]  /*08b0*/  STS [R20+0x280], R8 ;  /* 0x0002800814007388 */ /* 0x000fe20000000800 */
[----:B------:R-:W-:Y:S01]  /*08c0*/  LOP3.LUT R0, R0, 0x3fc, RZ, 0xc0, !PT ;  /* 0x000003fc00007812 */ /* 0x000fe200078ec0ff */
[----:B--2---:R-:W-:-:S03]  /*08d0*/  VIADD R11, R12, UR4 ;  /* 0x000000040c0b7c36 */ /* 0x004fc60008000000 */
[C---:B-1----:R-:W-:Y:S01]  /*08e0*/  LOP3.LUT R5, R0.reuse, 0x400, RZ, 0xfc, !PT ;  /* 0x0000040000057812 */ /* 0x042fe200078efcff */
[----:B------:R-:W-:-:S03]  /*08f0*/  IMAD R11, R0, 0x4, R11 ;  /* 0x00000004000b7824 */ /* 0x000fc600078e020b */
[----:B------:R-:W-:Y:S01]  /*0900*/  SHF.R.U32.HI R6, RZ, 0x4, R5 ;  /* 0x00000004ff067819 */ /* 0x000fe20000011605 */
[----:B------:R1:W-:Y:S04]  /*0910*/  STS [R20+0x300], R7 ;  /* 0x0003000714007388 */ /* 0x0003e80000000800 */
[----:B------:R-:W-:Y:S04]  /*0920*/  STS [R20+0x340], R28 ;  /* 0x0003401c14007388 */ /* 0x000fe80000000800 */
[----:B------:R-:W-:Y:S04]  /*0930*/  STS [R20+0x380], R16 ;  /* 0x0003801014007388 */ /* 0x000fe80000000800 */
[----:B------:R-:W-:Y:S04]  /*0940*/  STS [R20], R29 ;  /* 0x0000001d14007388 */ /* 0x000fe80000000800 */
[----:B------:R0:W-:Y:S01]  /*0950*/  STS [R20+0x3c0], R17 ;  /* 0x0003c01114007388 */ /* 0x0001e20000000800 */
[----:B------:R-:W-:Y:S01]  /*0960*/  BAR.SYNC.DEFER_BLOCKING 0x0 ;  /* 0x0000000000007b1d */ /* 0x000fe20000010000 */
[----:B-1----:R-:W-:-:S02]  /*0970*/  LOP3.LUT R7, R0, 0x800, RZ, 0xfc, !PT ;  /* 0x0000080000077812 */ /* 0x002fc400078efcff */
[----:B------:R-:W-:Y:S02]  /*0980*/  LOP3.LUT R8, R0, 0xc00, RZ, 0xfc, !PT ;  /* 0x00000c0000087812 */ /* 0x000fe400078efcff */
[----:B------:R-:W-:Y:S02]  /*0990*/  LOP3.LUT R6, R6, 0x70, RZ, 0xc0, !PT ;  /* 0x0000007006067812 */ /* 0x000fe400078ec0ff */
[----:B------:R-:W-:Y:S02]  /*09a0*/  SHF.R.S32.HI R5, RZ, 0x1f, R4 ;  /* 0x0000001fff057819 */ /* 0x000fe40000011404 */
[----:B------:R-:W-:Y:S02]  /*09b0*/  SHF.R.U32.HI R7, RZ, 0x4, R7 ;  /* 0x00000004ff077819 */ /* 0x000fe40000011607 */
[----:B------:R-:W-:Y:S01]  /*09c0*/  SHF.R.U32.HI R8, RZ, 0x4, R8 ;  /* 0x00000004ff087819 */ /* 0x000fe20000011608 */
[----:B------:R-:W-:Y:S01]  /*09d0*/  VIADD R9, R6, UR4 ;  /* 0x0000000406097c36 */ /* 0x000fe20008000000 */
[----:B------:R-:W-:-:S02]  /*09e0*/  LEA.HI R5, R5, R4, RZ, 0x8 ;  /* 0x0000000405057211 */ /* 0x000fc400078f40ff */
[----:B------:R-:W-:Y:S01]  /*09f0*/  LOP3.LUT R6, R7, 0xb0, RZ, 0xc0, !PT ;  /* 0x000000b007067812 */ /* 0x000fe200078ec0ff */
[----:B------:R-:W1:Y:S01]  /*0a00*/  LDS.128 R16, [R11] ;  /* 0x000000000b107984 */ /* 0x000e620000000c00 */
[----:B------:R-:W-:Y:S01]  /*0a10*/  LOP3.LUT R8, R8, 0xf0, RZ, 0xc0, !PT ;  /* 0x000000f008087812 */ /* 0x000fe200078ec0ff */
[----:B------:R-:W-:Y:S01]  /*0a20*/  IMAD R12, R0, 0x4, R9 ;  /* 0x00000004000c7824 */ /* 0x000fe200078e0209 */
[----:B------:R-:W-:Y:S02]  /*0a30*/  LOP3.LUT R7, R5, 0xffffff00, RZ, 0xc0, !PT ;  /* 0xffffff0005077812 */ /* 0x000fe400078ec0ff */
[----:B------:R-:W-:Y:S01]  /*0a40*/  SHF.R.S32.HI R24, RZ, 0x8, R5 ;  /* 0x00000008ff187819 */ /* 0x000fe20000011405 */
[----:B------:R-:W-:Y:S02]  /*0a50*/  VIADD R5, R6, UR4 ;  /* 0x0000000406057c36 */ /* 0x000fe40008000000 */
[----:B------:R-:W-:Y:S01]  /*0a60*/  VIADD R9, R8, UR4 ;  /* 0x0000000408097c36 */ /* 0x000fe20008000000 */
[----:B------:R-:W2:Y:S01]  /*0a70*/  LDS.128 R12, [R12+0x1000] ;  /* 0x001000000c0c7984 */ /* 0x000ea20000000c00 */
[----:B------:R-:W-:-:S02]  /*0a80*/  IMAD R8, R0, 0x4, R5 ;  /* 0x0000000400087824 */ /* 0x000fc400078e0205 */
[----:B------:R-:W-:Y:S02]  /*0a90*/  IMAD.IADD R7, R4, 0x1, -R7 ;  /* 0x0000000104077824 */ /* 0x000fe400078e0a07 */
[----:B------:R-:W-:Y:S01]  /*0aa0*/  IMAD R5, R0, 0x4, R9 ;  /* 0x0000000400057824 */ /* 0x000fe200078e0209 */
[----:B------:R-:W-:Y:S01]  /*0ab0*/  LOP3.LUT R25, R2, R3, RZ, 0xfc, !PT ;  /* 0x0000000302197212 */ /* 0x000fe200078efcff */
[----:B------:R-:W-:Y:S01]  /*0ac0*/  IMAD R24, R24, 0x900, R7 ;  /* 0x0000090018187824 */ /* 0x000fe200078e0207 */
[----:B------:R-:W3:Y:S04]  /*0ad0*/  LDS.128 R8, [R8+0x2000] ;  /* 0x0020000008087984 */ /* 0x000ee80000000c00 */
[----:B------:R-:W4:Y:S01]  /*0ae0*/  LDS.128 R4, [R5+0x3000] ;  /* 0x0030000005047984 */ /* 0x000f220000000c00 */
[C---:B------:R-:W-:Y:S01]  /*0af0*/  ISETP.LT.AND P1, PT, R25.reuse, 0x9, !P0 ;  /* 0x000000091900780c */ /* 0x040fe20004721270 */
[----:B------:R-:W-:-:S04]  /*0b00*/  IMAD R3, R25, 0x100, R24 ;  /* 0x0000010019037824 */ /* 0x000fc800078e0218 */
[----:B0-----:R-:W-:Y:S01]  /*0b10*/  IMAD.WIDE R20, R3, 0x4, R22 ;  /* 0x0000000403147825 */ /* 0x001fe200078e0216 */
[C---:B------:R-:W-:Y:S02]  /*0b20*/  LOP3.LUT R27, R25.reuse, 0x4, RZ, 0xfc, !PT ;  /* 0x00000004191b7812 */ /* 0x040fe400078efcff */
[----:B------:R-:W-:-:S05]  /*0b30*/  LOP3.LUT R25, R25, 0x8, RZ, 0xfc, !PT ;  /* 0x0000000819197812 */ /* 0x000fca00078efcff */
[----:B-1----:R0:W-:Y:S01]  /*0b40*/  @P1 STG.E.128 desc[UR6][R20.64], R16 ;  /* 0x0000001014001986 */ /* 0x0021e2000c101d06 */
[----:B------:R-:W-:Y:S02]  /*0b50*/  ISETP.LT.AND P2, PT, R27, 0x9, !P0 ;  /* 0x000000091b00780c */ /* 0x000fe40004741270 */
[----:B------:R-:W-:Y:S01]  /*0b60*/  ISETP.LT.AND P0, PT, R25, 0x9, !P0 ;  /* 0x000000091900780c */ /* 0x000fe20004701270 */
[--C-:B------:R-:W-:Y:S01]  /*0b70*/  IMAD R0, R27, 0x100, R24.reuse ;  /* 0x000001001b007824 */ /* 0x100fe200078e0218 */
[----:B0-----:R-:W0:Y:S01]  /*0b80*/  LDC.64 R20, c[0x0][0x220] ;  /* 0x00008800ff147b82 */ /* 0x001e220000000a00 */
[----:B------:R-:W-:Y:S02]  /*0b90*/  IMAD R2, R25, 0x100, R24 ;  /* 0x0000010019027824 */ /* 0x000fe400078e0218 */
[----:B------:R-:W-:Y:S02]  /*0ba0*/  VIADD R27, R3, 0xc00 ;  /* 0x00000c00031b7836 */ /* 0x000fe40000000000 */
[----:B------:R-:W-:-:S04]  /*0bb0*/  IMAD.WIDE R28, R0, 0x4, R22 ;  /* 0x00000004001c7825 */ /* 0x000fc800078e0216 */
[--C-:B------:R-:W-:Y:S01]  /*0bc0*/  IMAD.WIDE R24, R2, 0x4, R22.reuse ;  /* 0x0000000402187825 */ /* 0x100fe200078e0216 */
[----:B--2---:R-:W-:Y:S03]  /*0bd0*/  @P2 STG.E.128 desc[UR6][R28.64], R12 ;  /* 0x0000000c1c002986 */ /* 0x004fe6000c101d06 */
[----:B------:R-:W-:Y:S01]  /*0be0*/  IMAD.WIDE R22, R27, 0x4, R22 ;  /* 0x000000041b167825 */ /* 0x000fe200078e0216 */
[----:B---3--:R0:W-:Y:S04]  /*0bf0*/  @P0 STG.E.128 desc[UR6][R24.64], R8 ;  /* 0x0000000818000986 */ /* 0x0081e8000c101d06 */
[----:B----4-:R1:W-:Y:S01]  /*0c00*/  @P3 STG.E.128 desc[UR6][R22.64], R4 ;  /* 0x0000000416003986 */ /* 0x0103e2000c101d06 */
[----:B0-----:R-:W-:-:S04]  /*0c10*/  IMAD.WIDE R24, R0, 0x4, R20 ;  /* 0x0000000400187825 */ /* 0x001fc800078e0214 */
[----:B-1----:R-:W-:-:S04]  /*0c20*/  IMAD.WIDE R22, R3, 0x4, R20 ;  /* 0x0000000403167825 */ /* 0x002fc800078e0214 */
[--C-:B------:R-:W-:Y:S01]  /*0c30*/  IMAD.WIDE R2, R2, 0x4, R20.reuse ;  /* 0x0000000402027825 */ /* 0x100fe200078e0214 */
[----:B------:R0:W-:Y:S04]  /*0c40*/  @P1 STG.E.128 desc[UR6][R22.64], R16 ;  /* 0x0000001016001986 */ /* 0x0001e8000c101d06 */
[----:B------:R0:W-:Y:S01]  /*0c50*/  @P2 STG.E.128 desc[UR6][R24.64], R12 ;  /* 0x0000000c18002986 */ /* 0x0001e2000c101d06 */
[----:B------:R-:W-:-:S03]  /*0c60*/  IMAD.WIDE R20, R27, 0x4, R20 ;  /* 0x000000041b147825 */ /* 0x000fc600078e0214 */
[----:B------:R0:W-:Y:S02]  /*0c70*/  @P0 STG.E.128 desc[UR6][R2.64], R8 ;  /* 0x0000000802000986 */ /* 0x0001e4000c101d06 */
[----:B0-----:R-:W-:Y:S05]  /*0c80*/  @!P3 EXIT ;  /* 0x000000000000b94d */ /* 0x001fea0003800000 */
[----:B------:R-:W-:Y:S01]  /*0c90*/  STG.E.128 desc[UR6][R20.64], R4 ;  /* 0x0000000414007986 */ /* 0x000fe2000c101d06 */
[----:B------:R-:W-:Y:S05]  /*0ca0*/  EXIT ;  /* 0x000000000000794d */ /* 0x000fea0003800000 */
.L_x_0:
[----:B------:R-:W-:-:S00]  /*0cb0*/  BRA `(.L_x_0) ;  /* 0xfffffffc00fc7947 */ /* 0x000fc0000383ffff */
[----:B------:R-:W-:-:S00]  /*0cc0*/  NOP ;  /* 0x0000000000007918 */ /* 0x000fc00000000000 */
        /* <DEDUP_REMOVED lines=11> */
.L_x_1:


//--------------------- .nv.shared.triton_poi_fused_convolution_div_max_pool2d_with_indices_relu_sub_16 --------------------------
	.section	.nv.shared.triton_poi_fused_convolution_div_max_pool2d_with_indices_relu_sub_16,"aw",@nobits
	.sectionflags	@""
	.align	16
	.zero		1024


//--------------------- .nv.constant0.triton_poi_fused_convolution_div_max_pool2d_with_indices_relu_sub_16 --------------------------
	.section	.nv.constant0.triton_poi_fused_convolution_div_max_pool2d_with_indices_relu_sub_16,"a",@progbits
	.sectionflags	@""
	.align	4
.nv.constant0.triton_poi_fused_convolution_div_max_pool2d_with_indices_relu_sub_16:
	.zero		560
